//
// Generated by NVIDIA NVVM Compiler
//
// Compiler Build ID: CL-36424714
// Cuda compilation tools, release 13.0, V13.0.88
// Based on NVVM 20.0.0
//

.version 9.0
.target sm_100
.address_size 64

	// .globl	_Z13GeneratePairsPmPiS0_S0_S0_S0_S0_imii

.visible .entry _Z13GeneratePairsPmPiS0_S0_S0_S0_S0_imii(
	.param .u64 .ptr .align 1 _Z13GeneratePairsPmPiS0_S0_S0_S0_S0_imii_param_0,
	.param .u64 .ptr .align 1 _Z13GeneratePairsPmPiS0_S0_S0_S0_S0_imii_param_1,
	.param .u64 .ptr .align 1 _Z13GeneratePairsPmPiS0_S0_S0_S0_S0_imii_param_2,
	.param .u64 .ptr .align 1 _Z13GeneratePairsPmPiS0_S0_S0_S0_S0_imii_param_3,
	.param .u64 .ptr .align 1 _Z13GeneratePairsPmPiS0_S0_S0_S0_S0_imii_param_4,
	.param .u64 .ptr .align 1 _Z13GeneratePairsPmPiS0_S0_S0_S0_S0_imii_param_5,
	.param .u64 .ptr .align 1 _Z13GeneratePairsPmPiS0_S0_S0_S0_S0_imii_param_6,
	.param .u32 _Z13GeneratePairsPmPiS0_S0_S0_S0_S0_imii_param_7,
	.param .u64 _Z13GeneratePairsPmPiS0_S0_S0_S0_S0_imii_param_8,
	.param .u32 _Z13GeneratePairsPmPiS0_S0_S0_S0_S0_imii_param_9,
	.param .u32 _Z13GeneratePairsPmPiS0_S0_S0_S0_S0_imii_param_10
)
{
	.reg .pred 	%p<12>;
	.reg .b32 	%r<50>;
	.reg .b64 	%rd<44>;

	ld.param.u64 	%rd11, [_Z13GeneratePairsPmPiS0_S0_S0_S0_S0_imii_param_0];
	ld.param.u64 	%rd5, [_Z13GeneratePairsPmPiS0_S0_S0_S0_S0_imii_param_1];
	ld.param.u64 	%rd6, [_Z13GeneratePairsPmPiS0_S0_S0_S0_S0_imii_param_2];
	ld.param.u64 	%rd7, [_Z13GeneratePairsPmPiS0_S0_S0_S0_S0_imii_param_3];
	ld.param.u64 	%rd8, [_Z13GeneratePairsPmPiS0_S0_S0_S0_S0_imii_param_4];
	ld.param.u64 	%rd9, [_Z13GeneratePairsPmPiS0_S0_S0_S0_S0_imii_param_5];
	ld.param.u64 	%rd10, [_Z13GeneratePairsPmPiS0_S0_S0_S0_S0_imii_param_6];
	ld.param.u32 	%r11, [_Z13GeneratePairsPmPiS0_S0_S0_S0_S0_imii_param_7];
	ld.param.u64 	%rd12, [_Z13GeneratePairsPmPiS0_S0_S0_S0_S0_imii_param_8];
	ld.param.u32 	%r12, [_Z13GeneratePairsPmPiS0_S0_S0_S0_S0_imii_param_9];
	ld.param.u32 	%r13, [_Z13GeneratePairsPmPiS0_S0_S0_S0_S0_imii_param_10];
	cvta.to.global.u64 	%rd1, %rd11;
	mov.u32 	%r14, %ntid.x;
	mov.u32 	%r15, %ctaid.x;
	mov.u32 	%r16, %tid.x;
	mad.lo.s32 	%r17, %r14, %r15, %r16;
	cvt.s64.s32 	%rd2, %r17;
	setp.le.u64 	%p1, %rd12, %rd2;
	@%p1 bra 	$L__BB0_11;
	add.s32 	%r1, %r11, -1;
	setp.lt.s32 	%p2, %r11, 1;
	mov.b32 	%r49, 0;
	@%p2 bra 	$L__BB0_10;
	mov.b32 	%r47, 0;
	mov.u32 	%r46, %r1;
$L__BB0_3:
	add.s32 	%r20, %r46, %r47;
	shr.u32 	%r49, %r20, 1;
	mul.wide.u32 	%rd13, %r49, 8;
	add.s64 	%rd3, %rd1, %rd13;
	ld.global.u64 	%rd4, [%rd3];
	setp.eq.s64 	%p3, %rd4, %rd2;
	@%p3 bra 	$L__BB0_6;
	setp.ge.u64 	%p4, %rd4, %rd2;
	@%p4 bra 	$L__BB0_9;
	ld.global.u64 	%rd14, [%rd3+8];
	setp.le.u64 	%p5, %rd14, %rd2;
	setp.ne.s32 	%p6, %r49, %r1;
	and.pred  	%p7, %p5, %p6;
	@%p7 bra 	$L__BB0_9;
$L__BB0_6:
	add.s32 	%r24, %r11, -2;
	max.s32 	%r5, %r49, %r24;
	mov.u32 	%r48, %r49;
$L__BB0_7:
	mov.u32 	%r6, %r48;
	setp.eq.s32 	%p10, %r6, %r5;
	mov.u32 	%r49, %r5;
	@%p10 bra 	$L__BB0_10;
	add.s32 	%r48, %r6, 1;
	mul.wide.u32 	%rd15, %r6, 8;
	add.s64 	%rd16, %rd1, %rd15;
	ld.global.u64 	%rd17, [%rd16+8];
	setp.eq.s64 	%p11, %rd4, %rd17;
	mov.u32 	%r49, %r6;
	@%p11 bra 	$L__BB0_7;
	bra.uni 	$L__BB0_10;
$L__BB0_9:
	setp.lt.u64 	%p8, %rd4, %rd2;
	add.s32 	%r22, %r49, 1;
	add.s32 	%r23, %r49, -1;
	selp.b32 	%r47, %r22, %r47, %p8;
	selp.b32 	%r46, %r46, %r23, %p8;
	setp.le.s32 	%p9, %r47, %r46;
	@%p9 bra 	$L__BB0_3;
$L__BB0_10:
	cvta.to.global.u64 	%rd18, %rd8;
	cvta.to.global.u64 	%rd19, %rd5;
	cvt.u32.u64 	%r25, %rd2;
	mul.wide.s32 	%rd20, %r49, 8;
	add.s64 	%rd21, %rd1, %rd20;
	ld.global.u32 	%r26, [%rd21];
	sub.s32 	%r27, %r25, %r26;
	shl.b32 	%r28, %r27, 1;
	cvta.to.global.u64 	%rd22, %rd7;
	mul.wide.s32 	%rd23, %r28, 4;
	add.s64 	%rd24, %rd22, %rd23;
	ld.global.u32 	%r29, [%rd24];
	ld.global.u32 	%r30, [%rd24+4];
	cvta.to.global.u64 	%rd25, %rd6;
	mul.wide.s32 	%rd26, %r49, 4;
	add.s64 	%rd27, %rd25, %rd26;
	ld.global.u32 	%r31, [%rd27];
	sub.s32 	%r32, %r29, %r13;
	add.s32 	%r33, %r32, %r31;
	mul.wide.s32 	%rd28, %r33, 4;
	add.s64 	%rd29, %rd19, %rd28;
	ld.global.u32 	%r34, [%rd29];
	sub.s32 	%r35, %r30, %r13;
	add.s32 	%r36, %r35, %r31;
	mul.wide.s32 	%rd30, %r36, 4;
	add.s64 	%rd31, %rd19, %rd30;
	ld.global.u32 	%r37, [%rd31];
	mul.lo.s32 	%r38, %r25, 3;
	mul.wide.s32 	%rd32, %r34, 4;
	add.s64 	%rd33, %rd18, %rd32;
	ld.global.u32 	%r39, [%rd33];
	mul.wide.s32 	%rd34, %r37, 4;
	add.s64 	%rd35, %rd18, %rd34;
	ld.global.u32 	%r40, [%rd35];
	add.s32 	%r41, %r49, %r12;
	mul.wide.s32 	%rd36, %r41, 4;
	add.s64 	%rd37, %rd18, %rd36;
	ld.global.u32 	%r42, [%rd37];
	add.s32 	%r43, %r39, %r40;
	add.s32 	%r44, %r43, %r42;
	add.s32 	%r45, %r44, -4;
	cvta.to.global.u64 	%rd38, %rd9;
	shl.b64 	%rd39, %rd2, 2;
	add.s64 	%rd40, %rd38, %rd39;
	st.global.u32 	[%rd40], %r45;
	cvta.to.global.u64 	%rd41, %rd10;
	mul.wide.s32 	%rd42, %r38, 4;
	add.s64 	%rd43, %rd41, %rd42;
	st.global.u32 	[%rd43], %r41;
	st.global.u32 	[%rd43+4], %r34;
	st.global.u32 	[%rd43+8], %r37;
$L__BB0_11:
	ret;

}
	// .globl	_Z25CountClusterExpectedForcePiS_PmPfm
.visible .entry _Z25CountClusterExpectedForcePiS_PmPfm(
	.param .u64 .ptr .align 1 _Z25CountClusterExpectedForcePiS_PmPfm_param_0,
	.param .u64 .ptr .align 1 _Z25CountClusterExpectedForcePiS_PmPfm_param_1,
	.param .u64 .ptr .align 1 _Z25CountClusterExpectedForcePiS_PmPfm_param_2,
	.param .u64 .ptr .align 1 _Z25CountClusterExpectedForcePiS_PmPfm_param_3,
	.param .u64 _Z25CountClusterExpectedForcePiS_PmPfm_param_4
)
{
	.reg .pred 	%p<2>;
	.reg .b32 	%r<8>;
	.reg .b32 	%f<7>;
	.reg .b64 	%rd<17>;

	ld.param.u64 	%rd2, [_Z25CountClusterExpectedForcePiS_PmPfm_param_0];
	ld.param.u64 	%rd3, [_Z25CountClusterExpectedForcePiS_PmPfm_param_1];
	ld.param.u64 	%rd4, [_Z25CountClusterExpectedForcePiS_PmPfm_param_2];
	ld.param.u64 	%rd5, [_Z25CountClusterExpectedForcePiS_PmPfm_param_3];
	ld.param.u64 	%rd6, [_Z25CountClusterExpectedForcePiS_PmPfm_param_4];
	mov.u32 	%r1, %ntid.x;
	mov.u32 	%r2, %ctaid.x;
	mov.u32 	%r3, %tid.x;
	mad.lo.s32 	%r4, %r1, %r2, %r3;
	cvt.s64.s32 	%rd1, %r4;
	setp.le.u64 	%p1, %rd6, %rd1;
	@%p1 bra 	$L__BB1_2;
	cvta.to.global.u64 	%rd7, %rd3;
	cvta.to.global.u64 	%rd8, %rd2;
	cvta.to.global.u64 	%rd9, %rd4;
	cvta.to.global.u64 	%rd10, %rd5;
	shl.b64 	%rd11, %rd1, 2;
	add.s64 	%rd12, %rd7, %rd11;
	ld.global.u32 	%r5, [%rd12];
	add.s64 	%rd13, %rd8, %rd11;
	ld.global.u32 	%r6, [%rd13];
	mul.wide.s32 	%rd14, %r5, 8;
	add.s64 	%rd15, %rd9, %rd14;
	ld.global.u32 	%r7, [%rd15];
	cvt.rn.f32.s32 	%f1, %r6;
	cvt.rn.f32.s32 	%f2, %r7;
	div.rn.f32 	%f3, %f1, %f2;
	lg2.approx.f32 	%f4, %f3;
	mul.f32 	%f5, %f4, 0fBF317218;
	mul.f32 	%f6, %f5, %f3;
	add.s64 	%rd16, %rd10, %rd11;
	st.global.f32 	[%rd16], %f6;
$L__BB1_2:
	ret;

}


// ===== COMPILED SASS (sm_100) =====

	.target	sm_100

	.elftype	@"ET_EXEC"


//--------------------- .note.nv.tkinfo           --------------------------
	.section	.note.nv.tkinfo,"",@"SHT_NOTE"
	.sectionflags	@"SHF_NOTE_NV_TKINFO"
	.tkinfo
        /*0018*/ 	.word	0x00000002
        /*0030*/ 	.string	""
        /*0030*/ 	.string	"ptxas"
        /*0030*/ 	.string	"Cuda compilation tools, release 13.0, V13.0.88"
        /*0030*/ 	.string	"Build cuda_13.0.r13.0/compiler.36424714_0"
        /*0030*/ 	.string	"-arch sm_100 -m 64 "



//--------------------- .note.nv.cuinfo           --------------------------
	.section	.note.nv.cuinfo,"",@"SHT_NOTE"
	.sectionflags	@"SHF_NOTE_NV_CUINFO"
        /*0018*/ 	.short	0x0002
        /*001a*/ 	.short	0x0064
        /*001c*/ 	.short	0x0082
	.zero		2


//--------------------- .nv.info                  --------------------------
	.section	.nv.info,"",@"SHT_CUDA_INFO"
	.align	4


	//----- nvinfo : EIATTR_REGCOUNT
	.align		4
        /*0000*/ 	.byte	0x04, 0x2f
        /*0002*/ 	.short	(.L_1 - .L_0)
	.align		4
.L_0:
        /*0004*/ 	.word	index@(_Z13GeneratePairsPmPiS0_S0_S0_S0_S0_imii)
        /*0008*/ 	.word	0x0000001a


	//----- nvinfo : EIATTR_FRAME_SIZE
	.align		4
.L_1:
        /*000c*/ 	.byte	0x04, 0x11
        /*000e*/ 	.short	(.L_3 - .L_2)
	.align		4
.L_2:
        /*0010*/ 	.word	index@(_Z13GeneratePairsPmPiS0_S0_S0_S0_S0_imii)
        /*0014*/ 	.word	0x00000000


	//----- nvinfo : EIATTR_REGCOUNT
	.align		4
.L_3:
        /*0018*/ 	.byte	0x04, 0x2f
        /*001a*/ 	.short	(.L_5 - .L_4)
	.align		4
.L_4:
        /*001c*/ 	.word	index@(_Z25CountClusterExpectedForcePiS_PmPfm)
        /*0020*/ 	.word	0x00000010


	//----- nvinfo : EIATTR_FRAME_SIZE
	.align		4
.L_5:
        /*0024*/ 	.byte	0x04, 0x11
        /*0026*/ 	.short	(.L_7 - .L_6)
	.align		4
.L_6:
        /*0028*/ 	.word	index@($__internal_0_$__cuda_sm3x_div_rn_noftz_f32_slowpath)
        /*002c*/ 	.word	0x00000000


	//----- nvinfo : EIATTR_FRAME_SIZE
	.align		4
.L_7:
        /*0030*/ 	.byte	0x04, 0x11
        /*0032*/ 	.short	(.L_9 - .L_8)
	.align		4
.L_8:
        /*0034*/ 	.word	index@(_Z25CountClusterExpectedForcePiS_PmPfm)
        /*0038*/ 	.word	0x00000000


	//----- nvinfo : EIATTR_MIN_STACK_SIZE
	.align		4
.L_9:
        /*003c*/ 	.byte	0x04, 0x12
        /*003e*/ 	.short	(.L_11 - .L_10)
	.align		4
.L_10:
        /*0040*/ 	.word	index@(_Z25CountClusterExpectedForcePiS_PmPfm)
        /*0044*/ 	.word	0x00000000


	//----- nvinfo : EIATTR_MIN_STACK_SIZE
	.align		4
.L_11:
        /*0048*/ 	.byte	0x04, 0x12
        /*004a*/ 	.short	(.L_13 - .L_12)
	.align		4
.L_12:
        /*004c*/ 	.word	index@(_Z13GeneratePairsPmPiS0_S0_S0_S0_S0_imii)
        /*0050*/ 	.word	0x00000000
.L_13:


//--------------------- .nv.compat                --------------------------
	.section	.nv.compat,"",@"SHT_CUDA_COMPAT_INFO"
	.align	4
        /*0000*/ 	.byte	0x02, 0x09, 0x00, 0x00, 0x02, 0x02, 0x01, 0x00, 0x02, 0x05, 0x05, 0x00, 0x03, 0x07, 0x01, 0x01
        /*0010*/ 	.byte	0x02, 0x03, 0x00, 0x00, 0x02, 0x06, 0x01, 0x00, 0x04, 0x0b, 0x08, 0x00, 0x01, 0x00, 0x00, 0x00
        /*0020*/ 	.byte	0x00, 0x00, 0x00, 0x00


//--------------------- .nv.info._Z25CountClusterExpectedForcePiS_PmPfm --------------------------
	.section	.nv.info._Z25CountClusterExpectedForcePiS_PmPfm,"",@"SHT_CUDA_INFO"
	.sectionflags	@""
	.align	4


	//----- nvinfo : EIATTR_CUDA_API_VERSION
	.align		4
        /*0000*/ 	.byte	0x04, 0x37
        /*0002*/ 	.short	(.L_15 - .L_14)
.L_14:
        /*0004*/ 	.word	0x00000082


	//----- nvinfo : EIATTR_KPARAM_INFO
	.align		4
.L_15:
        /*0008*/ 	.byte	0x04, 0x17
        /*000a*/ 	.short	(.L_17 - .L_16)
.L_16:
        /*000c*/ 	.word	0x00000000
        /*0010*/ 	.short	0x0004
        /*0012*/ 	.short	0x0020
        /*0014*/ 	.byte	0x00, 0xf0, 0x21, 0x00


	//----- nvinfo : EIATTR_KPARAM_INFO
	.align		4
.L_17:
        /*0018*/ 	.byte	0x04, 0x17
        /*001a*/ 	.short	(.L_19 - .L_18)
.L_18:
        /*001c*/ 	.word	0x00000000
        /*0020*/ 	.short	0x0003
        /*0022*/ 	.short	0x0018
        /*0024*/ 	.byte	0x00, 0xf5, 0x21, 0x00


	//----- nvinfo : EIATTR_KPARAM_INFO
	.align		4
.L_19:
        /*0028*/ 	.byte	0x04, 0x17
        /*002a*/ 	.short	(.L_21 - .L_20)
.L_20:
        /*002c*/ 	.word	0x00000000
        /*0030*/ 	.short	0x0002
        /*0032*/ 	.short	0x0010
        /*0034*/ 	.byte	0x00, 0xf5, 0x21, 0x00


	//----- nvinfo : EIATTR_KPARAM_INFO
	.align		4
.L_21:
        /*0038*/ 	.byte	0x04, 0x17
        /*003a*/ 	.short	(.L_23 - .L_22)
.L_22:
        /*003c*/ 	.word	0x00000000
        /*0040*/ 	.short	0x0001
        /*0042*/ 	.short	0x0008
        /*0044*/ 	.byte	0x00, 0xf5, 0x21, 0x00


	//----- nvinfo : EIATTR_KPARAM_INFO
	.align		4
.L_23:
        /*0048*/ 	.byte	0x04, 0x17
        /*004a*/ 	.short	(.L_25 - .L_24)
.L_24:
        /*004c*/ 	.word	0x00000000
        /*0050*/ 	.short	0x0000
        /*0052*/ 	.short	0x0000
        /*0054*/ 	.byte	0x00, 0xf5, 0x21, 0x00


	//----- nvinfo : EIATTR_SPARSE_MMA_MASK
	.align		4
.L_25:
        /*0058*/ 	.byte	0x03, 0x50
        /*005a*/ 	.short	0x0000


	//----- nvinfo : EIATTR_MAXREG_COUNT
	.align		4
        /*005c*/ 	.byte	0x03, 0x1b
        /*005e*/ 	.short	0x00ff


	//----- nvinfo : EIATTR_MERCURY_ISA_VERSION
	.align		4
        /*0060*/ 	.byte	0x03, 0x5f
        /*0062*/ 	.short	0x0101


	//----- nvinfo : EIATTR_VRC_CTA_INIT_COUNT
	.align		4
        /*0064*/ 	.byte	0x02, 0x4a
	.zero		1
	.zero		1


	//----- nvinfo : EIATTR_EXIT_INSTR_OFFSETS
	.align		4
        /*0068*/ 	.byte	0x04, 0x1c
        /*006a*/ 	.short	(.L_27 - .L_26)


	//   ....[0]....
.L_26:
        /*006c*/ 	.word	0x00000090


	//   ....[1]....
        /*0070*/ 	.word	0x00000310


	//----- nvinfo : EIATTR_CRS_STACK_SIZE
	.align		4
.L_27:
        /*0074*/ 	.byte	0x04, 0x1e
        /*0076*/ 	.short	(.L_29 - .L_28)
.L_28:
        /*0078*/ 	.word	0x00000000


	//----- nvinfo : EIATTR_CBANK_PARAM_SIZE
	.align		4
.L_29:
        /*007c*/ 	.byte	0x03, 0x19
        /*007e*/ 	.short	0x0028


	//----- nvinfo : EIATTR_PARAM_CBANK
	.align		4
        /*0080*/ 	.byte	0x04, 0x0a
        /*0082*/ 	.short	(.L_31 - .L_30)
	.align		4
.L_30:
        /*0084*/ 	.word	index@(.nv.constant0._Z25CountClusterExpectedForcePiS_PmPfm)
        /*0088*/ 	.short	0x0380
        /*008a*/ 	.short	0x0028


	//----- nvinfo : EIATTR_SW_WAR
	.align		4
.L_31:
        /*008c*/ 	.byte	0x04, 0x36
        /*008e*/ 	.short	(.L_33 - .L_32)
.L_32:
        /*0090*/ 	.word	0x00000008
.L_33:


//--------------------- .nv.info._Z13GeneratePairsPmPiS0_S0_S0_S0_S0_imii --------------------------
	.section	.nv.info._Z13GeneratePairsPmPiS0_S0_S0_S0_S0_imii,"",@"SHT_CUDA_INFO"
	.sectionflags	@""
	.align	4


	//----- nvinfo : EIATTR_CUDA_API_VERSION
	.align		4
        /*0000*/ 	.byte	0x04, 0x37
        /*0002*/ 	.short	(.L_35 - .L_34)
.L_34:
        /*0004*/ 	.word	0x00000082


	//----- nvinfo : EIATTR_KPARAM_INFO
	.align		4
.L_35:
        /*0008*/ 	.byte	0x04, 0x17
        /*000a*/ 	.short	(.L_37 - .L_36)
.L_36:
        /*000c*/ 	.word	0x00000000
        /*0010*/ 	.short	0x000a
        /*0012*/ 	.short	0x004c
        /*0014*/ 	.byte	0x00, 0xf0, 0x11, 0x00


	//----- nvinfo : EIATTR_KPARAM_INFO
	.align		4
.L_37:
        /*0018*/ 	.byte	0x04, 0x17
        /*001a*/ 	.short	(.L_39 - .L_38)
.L_38:
        /*001c*/ 	.word	0x00000000
        /*0020*/ 	.short	0x0009
        /*0022*/ 	.short	0x0048
        /*0024*/ 	.byte	0x00, 0xf0, 0x11, 0x00


	//----- nvinfo : EIATTR_KPARAM_INFO
	.align		4
.L_39:
        /*0028*/ 	.byte	0x04, 0x17
        /*002a*/ 	.short	(.L_41 - .L_40)
.L_40:
        /*002c*/ 	.word	0x00000000
        /*0030*/ 	.short	0x0008
        /*0032*/ 	.short	0x0040
        /*0034*/ 	.byte	0x00, 0xf0, 0x21, 0x00


	//----- nvinfo : EIATTR_KPARAM_INFO
	.align		4
.L_41:
        /*0038*/ 	.byte	0x04, 0x17
        /*003a*/ 	.short	(.L_43 - .L_42)
.L_42:
        /*003c*/ 	.word	0x00000000
        /*0040*/ 	.short	0x0007
        /*0042*/ 	.short	0x0038
        /*0044*/ 	.byte	0x00, 0xf0, 0x11, 0x00


	//----- nvinfo : EIATTR_KPARAM_INFO
	.align		4
.L_43:
        /*0048*/ 	.byte	0x04, 0x17
        /*004a*/ 	.short	(.L_45 - .L_44)
.L_44:
        /*004c*/ 	.word	0x00000000
        /*0050*/ 	.short	0x0006
        /*0052*/ 	.short	0x0030
        /*0054*/ 	.byte	0x00, 0xf5, 0x21, 0x00


	//----- nvinfo : EIATTR_KPARAM_INFO
	.align		4
.L_45:
        /*0058*/ 	.byte	0x04, 0x17
        /*005a*/ 	.short	(.L_47 - .L_46)
.L_46:
        /*005c*/ 	.word	0x00000000
        /*0060*/ 	.short	0x0005
        /*0062*/ 	.short	0x0028
        /*0064*/ 	.byte	0x00, 0xf5, 0x21, 0x00


	//----- nvinfo : EIATTR_KPARAM_INFO
	.align		4
.L_47:
        /*0068*/ 	.byte	0x04, 0x17
        /*006a*/ 	.short	(.L_49 - .L_48)
.L_48:
        /*006c*/ 	.word	0x00000000
        /*0070*/ 	.short	0x0004
        /*0072*/ 	.short	0x0020
        /*0074*/ 	.byte	0x00, 0xf5, 0x21, 0x00


	//----- nvinfo : EIATTR_KPARAM_INFO
	.align		4
.L_49:
        /*0078*/ 	.byte	0x04, 0x17
        /*007a*/ 	.short	(.L_51 - .L_50)
.L_50:
        /*007c*/ 	.word	0x00000000
        /*0080*/ 	.short	0x0003
        /*0082*/ 	.short	0x0018
        /*0084*/ 	.byte	0x00, 0xf5, 0x21, 0x00


	//----- nvinfo : EIATTR_KPARAM_INFO
	.align		4
.L_51:
        /*0088*/ 	.byte	0x04, 0x17
        /*008a*/ 	.short	(.L_53 - .L_52)
.L_52:
        /*008c*/ 	.word	0x00000000
        /*0090*/ 	.short	0x0002
        /*0092*/ 	.short	0x0010
        /*0094*/ 	.byte	0x00, 0xf5, 0x21, 0x00


	//----- nvinfo : EIATTR_KPARAM_INFO
	.align		4
.L_53:
        /*0098*/ 	.byte	0x04, 0x17
        /*009a*/ 	.short	(.L_55 - .L_54)
.L_54:
        /*009c*/ 	.word	0x00000000
        /*00a0*/ 	.short	0x0001
        /*00a2*/ 	.short	0x0008
        /*00a4*/ 	.byte	0x00, 0xf5, 0x21, 0x00


	//----- nvinfo : EIATTR_KPARAM_INFO
	.align		4
.L_55:
        /*00a8*/ 	.byte	0x04, 0x17
        /*00aa*/ 	.short	(.L_57 - .L_56)
.L_56:
        /*00ac*/ 	.word	0x00000000
        /*00b0*/ 	.short	0x0000
        /*00b2*/ 	.short	0x0000
        /*00b4*/ 	.byte	0x00, 0xf5, 0x21, 0x00


	//----- nvinfo : EIATTR_SPARSE_MMA_MASK
	.align		4
.L_57:
        /*00b8*/ 	.byte	0x03, 0x50
        /*00ba*/ 	.short	0x0000


	//----- nvinfo : EIATTR_MAXREG_COUNT
	.align		4
        /*00bc*/ 	.byte	0x03, 0x1b
        /*00be*/ 	.short	0x00ff


	//----- nvinfo : EIATTR_MERCURY_ISA_VERSION
	.align		4
        /*00c0*/ 	.byte	0x03, 0x5f
        /*00c2*/ 	.short	0x0101


	//----- nvinfo : EIATTR_VRC_CTA_INIT_COUNT
	.align		4
        /*00c4*/ 	.byte	0x02, 0x4a
	.zero		1
	.zero		1


	//----- nvinfo : EIATTR_EXIT_INSTR_OFFSETS
	.align		4
        /*00c8*/ 	.byte	0x04, 0x1c
        /*00ca*/ 	.short	(.L_59 - .L_58)


	//   ....[0]....
.L_58:
        /*00cc*/ 	.word	0x00000090


	//   ....[1]....
        /*00d0*/ 	.word	0x00000680


	//----- nvinfo : EIATTR_CRS_STACK_SIZE
	.align		4
.L_59:
        /*00d4*/ 	.byte	0x04, 0x1e
        /*00d6*/ 	.short	(.L_61 - .L_60)
.L_60:
        /*00d8*/ 	.word	0x00000000


	//----- nvinfo : EIATTR_CBANK_PARAM_SIZE
	.align		4
.L_61:
        /*00dc*/ 	.byte	0x03, 0x19
        /*00de*/ 	.short	0x0050


	//----- nvinfo : EIATTR_PARAM_CBANK
	.align		4
        /*00e0*/ 	.byte	0x04, 0x0a
        /*00e2*/ 	.short	(.L_63 - .L_62)
	.align		4
.L_62:
        /*00e4*/ 	.word	index@(.nv.constant0._Z13GeneratePairsPmPiS0_S0_S0_S0_S0_imii)
        /*00e8*/ 	.short	0x0380
        /*00ea*/ 	.short	0x0050


	//----- nvinfo : EIATTR_SW_WAR
	.align		4
.L_63:
        /*00ec*/ 	.byte	0x04, 0x36
        /*00ee*/ 	.short	(.L_65 - .L_64)
.L_64:
        /*00f0*/ 	.word	0x00000008
.L_65:


//--------------------- .nv.callgraph             --------------------------
	.section	.nv.callgraph,"",@"SHT_CUDA_CALLGRAPH"
	.align	4
	.sectionentsize	8
	.align		4
        /*0000*/ 	.word	0x00000000
	.align		4
        /*0004*/ 	.word	0xffffffff
	.align		4
        /*0008*/ 	.word	0x00000000
	.align		4
        /*000c*/ 	.word	0xfffffffe
	.align		4
        /*0010*/ 	.word	0x00000000
	.align		4
        /*0014*/ 	.word	0xfffffffd
	.align		4
        /*0018*/ 	.word	0x00000000
	.align		4
        /*001c*/ 	.word	0xfffffffc


//--------------------- .text._Z25CountClusterExpectedForcePiS_PmPfm --------------------------
	.section	.text._Z25CountClusterExpectedForcePiS_PmPfm,"ax",@progbits
	.align	128
        .global         _Z25CountClusterExpectedForcePiS_PmPfm
        .type           _Z25CountClusterExpectedForcePiS_PmPfm,@function
        .size           _Z25CountClusterExpectedForcePiS_PmPfm,(.L_x_22 - _Z25CountClusterExpectedForcePiS_PmPfm)
        .other          _Z25CountClusterExpectedForcePiS_PmPfm,@"STO_CUDA_ENTRY STV_DEFAULT"
_Z25CountClusterExpectedForcePiS_PmPfm:
.text._Z25CountClusterExpectedForcePiS_PmPfm:
[----:B------:R-:W-:Y:S01]  /*0000*/  LDC R1, c[0x0][0x37c] ;  /* 0x0000df00ff017b82 */ /* 0x000fe20000000800 */
[----:B------:R-:W0:Y:S01]  /*0010*/  S2R R2, SR_CTAID.X ;  /* 0x0000000000027919 */ /* 0x000e220000002500 */
[----:B------:R-:W0:Y:S01]  /*0020*/  LDCU UR4, c[0x0][0x360] ;  /* 0x00006c00ff0477ac */ /* 0x000e220008000800 */
[----:B------:R-:W0:Y:S01]  /*0030*/  S2R R3, SR_TID.X ;  /* 0x0000000000037919 */ /* 0x000e220000002100 */
[----:B------:R-:W1:Y:S01]  /*0040*/  LDCU.64 UR6, c[0x0][0x3a0] ;  /* 0x00007400ff0677ac */ /* 0x000e620008000a00 */
[----:B0-----:R-:W-:-:S05]  /*0050*/  IMAD R2, R2, UR4, R3 ;  /* 0x0000000402027c24 */ /* 0x001fca000f8e0203 */
[----:B-1----:R-:W-:Y:S02]  /*0060*/  ISETP.GE.U32.AND P0, PT, R2, UR6, PT ;  /* 0x0000000602007c0c */ /* 0x002fe4000bf06070 */
[----:B------:R-:W-:-:S04]  /*0070*/  SHF.R.S32.HI R3, RZ, 0x1f, R2 ;  /* 0x0000001fff037819 */ /* 0x000fc80000011402 */
[----:B------:R-:W-:-:S13]  /*0080*/  ISETP.GE.U32.AND.EX P0, PT, R3, UR7, PT, P0 ;  /* 0x0000000703007c0c */ /* 0x000fda000bf06100 */
[----:B------:R-:W-:Y:S05]  /*0090*/  @P0 EXIT ;  /* 0x000000000000094d */ /* 0x000fea0003800000 */
[----:B------:R-:W0:Y:S01]  /*00a0*/  LDCU.128 UR8, c[0x0][0x380] ;  /* 0x00007000ff0877ac */ /* 0x000e220008000c00 */
[C---:B------:R-:W-:Y:S01]  /*00b0*/  IMAD.SHL.U32 R4, R2.reuse, 0x4, RZ ;  /* 0x0000000402047824 */ /* 0x040fe200078e00ff */
[----:B------:R-:W-:Y:S01]  /*00c0*/  SHF.L.U64.HI R2, R2, 0x2, R3 ;  /* 0x0000000202027819 */ /* 0x000fe20000010203 */
[----:B------:R-:W1:Y:S01]  /*00d0*/  LDC.64 R6, c[0x0][0x390] ;  /* 0x0000e400ff067b82 */ /* 0x000e620000000a00 */
[----:B------:R-:W2:Y:S02]  /*00e0*/  LDCU.64 UR4, c[0x0][0x358] ;  /* 0x00006b00ff0477ac */ /* 0x000ea40008000a00 */
[----:B0-----:R-:W-:-:S04]  /*00f0*/  IADD3 R8, P0, PT, R4, UR10, RZ ;  /* 0x0000000a04087c10 */ /* 0x001fc8000ff1e0ff */
[----:B------:R-:W-:-:S06]  /*0100*/  IADD3.X R9, PT, PT, R2, UR11, RZ, P0, !PT ;  /* 0x0000000b02097c10 */ /* 0x000fcc00087fe4ff */
[----:B--2---:R-:W1:Y:S01]  /*0110*/  LDG.E R9, desc[UR4][R8.64] ;  /* 0x0000000408097981 */ /* 0x004e62000c1e1900 */
[----:B------:R-:W-:-:S04]  /*0120*/  IADD3 R10, P0, PT, R4, UR8, RZ ;  /* 0x00000008040a7c10 */ /* 0x000fc8000ff1e0ff */
[----:B------:R-:W-:-:S05]  /*0130*/  IADD3.X R11, PT, PT, R2, UR9, RZ, P0, !PT ;  /* 0x00000009020b7c10 */ /* 0x000fca00087fe4ff */
[----:B------:R-:W2:Y:S01]  /*0140*/  LDG.E R0, desc[UR4][R10.64] ;  /* 0x000000040a007981 */ /* 0x000ea2000c1e1900 */
[----:B-1----:R-:W-:-:S06]  /*0150*/  IMAD.WIDE R6, R9, 0x8, R6 ;  /* 0x0000000809067825 */ /* 0x002fcc00078e0206 */
[----:B------:R-:W3:Y:S01]  /*0160*/  LDG.E R6, desc[UR4][R6.64] ;  /* 0x0000000406067981 */ /* 0x000ee2000c1e1900 */
[----:B--2---:R-:W-:Y:S01]  /*0170*/  I2FP.F32.S32 R0, R0 ;  /* 0x0000000000007245 */ /* 0x004fe20000201400 */
[----:B------:R-:W-:Y:S01]  /*0180*/  BSSY.RECONVERGENT B0, `(.L_x_0) ;  /* 0x000000d000007945 */ /* 0x000fe20003800200 */
[----:B---3--:R-:W-:-:S04]  /*0190*/  I2FP.F32.S32 R3, R6 ;  /* 0x0000000600037245 */ /* 0x008fc80000201400 */
[----:B------:R-:W0:Y:S08]  /*01a0*/  MUFU.RCP R12, R3 ;  /* 0x00000003000c7308 */ /* 0x000e300000001000 */
[----:B------:R-:W1:Y:S01]  /*01b0*/  FCHK P0, R0, R3 ;  /* 0x0000000300007302 */ /* 0x000e620000000000 */
[----:B0-----:R-:W-:-:S04]  /*01c0*/  FFMA R5, -R3, R12, 1 ;  /* 0x3f80000003057423 */ /* 0x001fc8000000010c */
[----:B------:R-:W-:-:S04]  /*01d0*/  FFMA R5, R12, R5, R12 ;  /* 0x000000050c057223 */ /* 0x000fc8000000000c */
[----:B------:R-:W-:-:S04]  /*01e0*/  FFMA R8, R0, R5, RZ ;  /* 0x0000000500087223 */ /* 0x000fc800000000ff */
[----:B------:R-:W-:-:S04]  /*01f0*/  FFMA R6, -R3, R8, R0 ;  /* 0x0000000803067223 */ /* 0x000fc80000000100 */
[----:B------:R-:W-:Y:S01]  /*0200*/  FFMA R6, R5, R6, R8 ;  /* 0x0000000605067223 */ /* 0x000fe20000000008 */
[----:B-1----:R-:W-:Y:S06]  /*0210*/  @!P0 BRA `(.L_x_1) ;  /* 0x00000000000c8947 */ /* 0x002fec0003800000 */
[----:B------:R-:W-:-:S07]  /*0220*/  MOV R6, 0x240 ;  /* 0x0000024000067802 */ /* 0x000fce0000000f00 */
[----:B------:R-:W-:Y:S05]  /*0230*/  CALL.REL.NOINC `($__internal_0_$__cuda_sm3x_div_rn_noftz_f32_slowpath) ;  /* 0x0000000000387944 */ /* 0x000fea0003c00000 */
[----:B------:R-:W-:-:S07]  /*0240*/  IMAD.MOV.U32 R6, RZ, RZ, R0 ;  /* 0x000000ffff067224 */ /* 0x000fce00078e0000 */
.L_x_1:
[----:B------:R-:W-:Y:S05]  /*0250*/  BSYNC.RECONVERGENT B0 ;  /* 0x0000000000007941 */ /* 0x000fea0003800200 */
.L_x_0:
[C---:B------:R-:W-:Y:S01]  /*0260*/  FMUL R3, R6.reuse, 16777216 ;  /* 0x4b80000006037820 */ /* 0x040fe20000400000 */
[----:B------:R-:W-:Y:S01]  /*0270*/  FSETP.GEU.AND P0, PT, |R6|, 1.175494350822287508e-38, PT ;  /* 0x008000000600780b */ /* 0x000fe20003f0e200 */
[----:B------:R-:W0:Y:S03]  /*0280*/  LDCU.64 UR6, c[0x0][0x398] ;  /* 0x00007300ff0677ac */ /* 0x000e260008000a00 */
[----:B------:R-:W-:-:S04]  /*0290*/  FSEL R3, R3, R6, !P0 ;  /* 0x0000000603037208 */ /* 0x000fc80004000000 */
[----:B------:R-:W1:Y:S05]  /*02a0*/  MUFU.LG2 R0, R3 ;  /* 0x0000000300007308 */ /* 0x000e6a0000000c00 */
[----:B-1----:R-:W-:Y:S01]  /*02b0*/  @!P0 FADD R0, R0, -24 ;  /* 0xc1c0000000008421 */ /* 0x002fe20000000000 */
[----:B0-----:R-:W-:-:S03]  /*02c0*/  IADD3 R4, P0, PT, R4, UR6, RZ ;  /* 0x0000000604047c10 */ /* 0x001fc6000ff1e0ff */
[----:B------:R-:W-:Y:S01]  /*02d0*/  FMUL R7, R0, -0.69314718246459960938 ;  /* 0xbf31721800077820 */ /* 0x000fe20000400000 */
[----:B------:R-:W-:-:S03]  /*02e0*/  IADD3.X R5, PT, PT, R2, UR7, RZ, P0, !PT ;  /* 0x0000000702057c10 */ /* 0x000fc600087fe4ff */
[----:B------:R-:W-:-:S05]  /*02f0*/  FMUL R7, R7, R6 ;  /* 0x0000000607077220 */ /* 0x000fca0000400000 */
[----:B------:R-:W-:Y:S01]  /*0300*/  STG.E desc[UR4][R4.64], R7 ;  /* 0x0000000704007986 */ /* 0x000fe2000c101904 */
[----:B------:R-:W-:Y:S05]  /*0310*/  EXIT ;  /* 0x000000000000794d */ /* 0x000fea0003800000 */
        .weak           $__internal_0_$__cuda_sm3x_div_rn_noftz_f32_slowpath
        .type           $__internal_0_$__cuda_sm3x_div_rn_noftz_f32_slowpath,@function
        .size           $__internal_0_$__cuda_sm3x_div_rn_noftz_f32_slowpath,(.L_x_22 - $__internal_0_$__cuda_sm3x_div_rn_noftz_f32_slowpath)
$__internal_0_$__cuda_sm3x_div_rn_noftz_f32_slowpath:
[--C-:B------:R-:W-:Y:S01]  /*0320*/  SHF.R.U32.HI R7, RZ, 0x17, R3.reuse ;  /* 0x00000017ff077819 */ /* 0x100fe20000011603 */
[----:B------:R-:W-:Y:S01]  /*0330*/  BSSY.RECONVERGENT B1, `(.L_x_2) ;  /* 0x0000064000017945 */ /* 0x000fe20003800200 */
[--C-:B------:R-:W-:Y:S01]  /*0340*/  SHF.R.U32.HI R5, RZ, 0x17, R0.reuse ;  /* 0x00000017ff057819 */ /* 0x100fe20000011600 */
[----:B------:R-:W-:Y:S01]  /*0350*/  IMAD.MOV.U32 R8, RZ, RZ, R0 ;  /* 0x000000ffff087224 */ /* 0x000fe200078e0000 */
[----:B------:R-:W-:Y:S01]  /*0360*/  LOP3.LUT R7, R7, 0xff, RZ, 0xc0, !PT ;  /* 0x000000ff07077812 */ /* 0x000fe200078ec0ff */
[----:B------:R-:W-:Y:S01]  /*0370*/  IMAD.MOV.U32 R9, RZ, RZ, R3 ;  /* 0x000000ffff097224 */ /* 0x000fe200078e0003 */
[----:B------:R-:W-:-:S03]  /*0380*/  LOP3.LUT R5, R5, 0xff, RZ, 0xc0, !PT ;  /* 0x000000ff05057812 */ /* 0x000fc600078ec0ff */
[----:B------:R-:W-:Y:S02]  /*0390*/  VIADD R12, R7, 0xffffffff ;  /* 0xffffffff070c7836 */ /* 0x000fe40000000000 */
[----:B------:R-:W-:-:S03]  /*03a0*/  VIADD R11, R5, 0xffffffff ;  /* 0xffffffff050b7836 */ /* 0x000fc60000000000 */
[----:B------:R-:W-:-:S04]  /*03b0*/  ISETP.GT.U32.AND P0, PT, R12, 0xfd, PT ;  /* 0x000000fd0c00780c */ /* 0x000fc80003f04070 */
[----:B------:R-:W-:-:S13]  /*03c0*/  ISETP.GT.U32.OR P0, PT, R11, 0xfd, P0 ;  /* 0x000000fd0b00780c */ /* 0x000fda0000704470 */
[----:B------:R-:W-:Y:S01]  /*03d0*/  @!P0 IMAD.MOV.U32 R10, RZ, RZ, RZ ;  /* 0x000000ffff0a8224 */ /* 0x000fe200078e00ff */
[----:B------:R-:W-:Y:S06]  /*03e0*/  @!P0 BRA `(.L_x_3) ;  /* 0x00000000005c8947 */ /* 0x000fec0003800000 */
[----:B------:R-:W-:Y:S02]  /*03f0*/  FSETP.GTU.FTZ.AND P0, PT, |R0|, +INF , PT ;  /* 0x7f8000000000780b */ /* 0x000fe40003f1c200 */
[----:B------:R-:W-:-:S04]  /*0400*/  FSETP.GTU.FTZ.AND P1, PT, |R3|, +INF , PT ;  /* 0x7f8000000300780b */ /* 0x000fc80003f3c200 */
[----:B------:R-:W-:-:S13]  /*0410*/  PLOP3.LUT P0, PT, P0, P1, PT, 0xf8, 0x8f ;  /* 0x00000000008f781c */ /* 0x000fda0000703f70 */
[----:B------:R-:W-:Y:S05]  /*0420*/  @P0 BRA `(.L_x_4) ;  /* 0x00000004004c0947 */ /* 0x000fea0003800000 */
[----:B------:R-:W-:-:S13]  /*0430*/  LOP3.LUT P0, RZ, R9, 0x7fffffff, R8, 0xc8, !PT ;  /* 0x7fffffff09ff7812 */ /* 0x000fda000780c808 */
[----:B------:R-:W-:Y:S05]  /*0440*/  @!P0 BRA `(.L_x_5) ;  /* 0x00000004003c8947 */ /* 0x000fea0003800000 */
[C---:B------:R-:W-:Y:S02]  /*0450*/  FSETP.NEU.FTZ.AND P2, PT, |R0|.reuse, +INF , PT ;  /* 0x7f8000000000780b */ /* 0x040fe40003f5d200 */
[----:B------:R-:W-:Y:S02]  /*0460*/  FSETP.NEU.FTZ.AND P1, PT, |R3|, +INF , PT ;  /* 0x7f8000000300780b */ /* 0x000fe40003f3d200 */
[----:B------:R-:W-:-:S11]  /*0470*/  FSETP.NEU.FTZ.AND P0, PT, |R0|, +INF , PT ;  /* 0x7f8000000000780b */ /* 0x000fd60003f1d200 */
[----:B------:R-:W-:Y:S05]  /*0480*/  @!P1 BRA !P2, `(.L_x_5) ;  /* 0x00000004002c9947 */ /* 0x000fea0005000000 */
[----:B------:R-:W-:-:S04]  /*0490*/  LOP3.LUT P2, RZ, R8, 0x7fffffff, RZ, 0xc0, !PT ;  /* 0x7fffffff08ff7812 */ /* 0x000fc8000784c0ff */
[----:B------:R-:W-:-:S13]  /*04a0*/  PLOP3.LUT P1, PT, P1, P2, PT, 0x2f, 0xf2 ;  /* 0x0000000000f2781c */ /* 0x000fda0000f24577 */
[----:B------:R-:W-:Y:S05]  /*04b0*/  @P1 BRA `(.L_x_6) ;  /* 0x0000000400181947 */ /* 0x000fea0003800000 */
[----:B------:R-:W-:-:S04]  /*04c0*/  LOP3.LUT P1, RZ, R9, 0x7fffffff, RZ, 0xc0, !PT ;  /* 0x7fffffff09ff7812 */ /* 0x000fc8000782c0ff */
[----:B------:R-:W-:-:S13]  /*04d0*/  PLOP3.LUT P0, PT, P0, P1, PT, 0x2f, 0xf2 ;  /* 0x0000000000f2781c */ /* 0x000fda0000702577 */
[----:B------:R-:W-:Y:S05]  /*04e0*/  @P0 BRA `(.L_x_7) ;  /* 0x0000000400000947 */ /* 0x000fea0003800000 */
[----:B------:R-:W-:Y:S02]  /*04f0*/  ISETP.GE.AND P0, PT, R11, RZ, PT ;  /* 0x000000ff0b00720c */ /* 0x000fe40003f06270 */
[----:B------:R-:W-:-:S11]  /*0500*/  ISETP.GE.AND P1, PT, R12, RZ, PT ;  /* 0x000000ff0c00720c */ /* 0x000fd60003f26270 */
[----:B------:R-:W-:Y:S02]  /*0510*/  @P0 IMAD.MOV.U32 R10, RZ, RZ, RZ ;  /* 0x000000ffff0a0224 */ /* 0x000fe400078e00ff */
[----:B------:R-:W-:Y:S01]  /*0520*/  @!P0 FFMA R8, R0, 1.84467440737095516160e+19, RZ ;  /* 0x5f80000000088823 */ /* 0x000fe200000000ff */
[----:B------:R-:W-:Y:S02]  /*0530*/  @!P0 IMAD.MOV.U32 R10, RZ, RZ, -0x40 ;  /* 0xffffffc0ff0a8424 */ /* 0x000fe400078e00ff */
[----:B------:R-:W-:Y:S02]  /*0540*/  @!P1 FFMA R9, R3, 1.84467440737095516160e+19, RZ ;  /* 0x5f80000003099823 */ /* 0x000fe400000000ff */
[----:B------:R-:W-:-:S07]  /*0550*/  @!P1 VIADD R10, R10, 0x40 ;  /* 0x000000400a0a9836 */ /* 0x000fce0000000000 */
.L_x_3:
[----:B------:R-:W-:Y:S01]  /*0560*/  LEA R0, R7, 0xc0800000, 0x17 ;  /* 0xc080000007007811 */ /* 0x000fe200078eb8ff */
[----:B------:R-:W-:Y:S01]  /*0570*/  VIADD R5, R5, 0xffffff81 ;  /* 0xffffff8105057836 */ /* 0x000fe20000000000 */
[----:B------:R-:W-:Y:S03]  /*0580*/  BSSY.RECONVERGENT B2, `(.L_x_8) ;  /* 0x0000035000027945 */ /* 0x000fe60003800200 */
[----:B------:R-:W-:Y:S02]  /*0590*/  IMAD.IADD R9, R9, 0x1, -R0 ;  /* 0x0000000109097824 */ /* 0x000fe400078e0a00 */
[C---:B------:R-:W-:Y:S01]  /*05a0*/  IMAD R0, R5.reuse, -0x800000, R8 ;  /* 0xff80000005007824 */ /* 0x040fe200078e0208 */
[----:B------:R-:W-:Y:S01]  /*05b0*/  IADD3 R5, PT, PT, R5, 0x7f, -R7 ;  /* 0x0000007f05057810 */ /* 0x000fe20007ffe807 */
[----:B------:R-:W0:Y:S01]  /*05c0*/  MUFU.RCP R3, R9 ;  /* 0x0000000900037308 */ /* 0x000e220000001000 */
[----:B------:R-:W-:-:S03]  /*05d0*/  FADD.FTZ R11, -R9, -RZ ;  /* 0x800000ff090b7221 */ /* 0x000fc60000010100 */
[----:B------:R-:W-:Y:S02]  /*05e0*/  IMAD.IADD R5, R5, 0x1, R10 ;  /* 0x0000000105057824 */ /* 0x000fe400078e020a */
[----:B0-----:R-:W-:-:S04]  /*05f0*/  FFMA R12, R3, R11, 1 ;  /* 0x3f800000030c7423 */ /* 0x001fc8000000000b */
[----:B------:R-:W-:-:S04]  /*0600*/  FFMA R12, R3, R12, R3 ;  /* 0x0000000c030c7223 */ /* 0x000fc80000000003 */
[----:B------:R-:W-:-:S04]  /*0610*/  FFMA R3, R0, R12, RZ ;  /* 0x0000000c00037223 */ /* 0x000fc800000000ff */
[----:B------:R-:W-:-:S04]  /*0620*/  FFMA R8, R11, R3, R0 ;  /* 0x000000030b087223 */ /* 0x000fc80000000000 */
[----:B------:R-:W-:-:S04]  /*0630*/  FFMA R13, R12, R8, R3 ;  /* 0x000000080c0d7223 */ /* 0x000fc80000000003 */
[----:B------:R-:W-:-:S04]  /*0640*/  FFMA R8, R11, R13, R0 ;  /* 0x0000000d0b087223 */ /* 0x000fc80000000000 */
[----:B------:R-:W-:-:S05]  /*0650*/  FFMA R0, R12, R8, R13 ;  /* 0x000000080c007223 */ /* 0x000fca000000000d */
[----:B------:R-:W-:-:S04]  /*0660*/  SHF.R.U32.HI R3, RZ, 0x17, R0 ;  /* 0x00000017ff037819 */ /* 0x000fc80000011600 */
[----:B------:R-:W-:-:S05]  /*0670*/  LOP3.LUT R3, R3, 0xff, RZ, 0xc0, !PT ;  /* 0x000000ff03037812 */ /* 0x000fca00078ec0ff */
[----:B------:R-:W-:-:S04]  /*0680*/  IMAD.IADD R7, R3, 0x1, R5 ;  /* 0x0000000103077824 */ /* 0x000fc800078e0205 */
[----:B------:R-:W-:-:S05]  /*0690*/  VIADD R3, R7, 0xffffffff ;  /* 0xffffffff07037836 */ /* 0x000fca0000000000 */
[----:B------:R-:W-:-:S13]  /*06a0*/  ISETP.GE.U32.AND P0, PT, R3, 0xfe, PT ;  /* 0x000000fe0300780c */ /* 0x000fda0003f06070 */
[----:B------:R-:W-:Y:S05]  /*06b0*/  @!P0 BRA `(.L_x_9) ;  /* 0x0000000000808947 */ /* 0x000fea0003800000 */
[----:B------:R-:W-:-:S13]  /*06c0*/  ISETP.GT.AND P0, PT, R7, 0xfe, PT ;  /* 0x000000fe0700780c */ /* 0x000fda0003f04270 */
[----:B------:R-:W-:Y:S05]  /*06d0*/  @P0 BRA `(.L_x_10) ;  /* 0x00000000006c0947 */ /* 0x000fea0003800000 */
[----:B------:R-:W-:-:S13]  /*06e0*/  ISETP.GE.AND P0, PT, R7, 0x1, PT ;  /* 0x000000010700780c */ /* 0x000fda0003f06270 */
[----:B------:R-:W-:Y:S05]  /*06f0*/  @P0 BRA `(.L_x_11) ;  /* 0x0000000000740947 */ /* 0x000fea0003800000 */
[----:B------:R-:W-:Y:S02]  /*0700*/  ISETP.GE.AND P0, PT, R7, -0x18, PT ;  /* 0xffffffe80700780c */ /* 0x000fe40003f06270 */
[----:B------:R-:W-:-:S11]  /*0710*/  LOP3.LUT R0, R0, 0x80000000, RZ, 0xc0, !PT ;  /* 0x8000000000007812 */ /* 0x000fd600078ec0ff */
[----:B------:R-:W-:Y:S05]  /*0720*/  @!P0 BRA `(.L_x_11) ;  /* 0x0000000000688947 */ /* 0x000fea0003800000 */
[CC--:B------:R-:W-:Y:S01]  /*0730*/  FFMA.RZ R3, R12.reuse, R8.reuse, R13 ;  /* 0x000000080c037223 */ /* 0x0c0fe2000000c00d */
[C---:B------:R-:W-:Y:S01]  /*0740*/  VIADD R10, R7.reuse, 0x20 ;  /* 0x00000020070a7836 */ /* 0x040fe20000000000 */
[C---:B------:R-:W-:Y:S02]  /*0750*/  ISETP.NE.AND P2, PT, R7.reuse, RZ, PT ;  /* 0x000000ff0700720c */ /* 0x040fe40003f45270 */
[----:B------:R-:W-:Y:S01]  /*0760*/  ISETP.NE.AND P1, PT, R7, RZ, PT ;  /* 0x000000ff0700720c */ /* 0x000fe20003f25270 */
[----:B------:R-:W-:Y:S01]  /*0770*/  IMAD.MOV R7, RZ, RZ, -R7 ;  /* 0x000000ffff077224 */ /* 0x000fe200078e0a07 */
[----:B------:R-:W-:Y:S01]  /*0780*/  LOP3.LUT R5, R3, 0x7fffff, RZ, 0xc0, !PT ;  /* 0x007fffff03057812 */ /* 0x000fe200078ec0ff */
[CCC-:B------:R-:W-:Y:S01]  /*0790*/  FFMA.RP R3, R12.reuse, R8.reuse, R13.reuse ;  /* 0x000000080c037223 */ /* 0x1c0fe2000000800d */
[----:B------:R-:W-:Y:S02]  /*07a0*/  FFMA.RM R8, R12, R8, R13 ;  /* 0x000000080c087223 */ /* 0x000fe4000000400d */
[----:B------:R-:W-:-:S03]  /*07b0*/  LOP3.LUT R5, R5, 0x800000, RZ, 0xfc, !PT ;  /* 0x0080000005057812 */ /* 0x000fc600078efcff */
[----:B------:R-:W-:Y:S02]  /*07c0*/  FSETP.NEU.FTZ.AND P0, PT, R3, R8, PT ;  /* 0x000000080300720b */ /* 0x000fe40003f1d000 */
[----:B------:R-:W-:Y:S02]  /*07d0*/  SHF.L.U32 R10, R5, R10, RZ ;  /* 0x0000000a050a7219 */ /* 0x000fe400000006ff */
[----:B------:R-:W-:Y:S02]  /*07e0*/  SEL R8, R7, RZ, P2 ;  /* 0x000000ff07087207 */ /* 0x000fe40001000000 */
[----:B------:R-:W-:Y:S02]  /*07f0*/  ISETP.NE.AND P1, PT, R10, RZ, P1 ;  /* 0x000000ff0a00720c */ /* 0x000fe40000f25270 */
[----:B------:R-:W-:Y:S02]  /*0800*/  SHF.R.U32.HI R8, RZ, R8, R5 ;  /* 0x00000008ff087219 */ /* 0x000fe40000011605 */
[----:B------:R-:W-:-:S02]  /*0810*/  PLOP3.LUT P0, PT, P0, P1, PT, 0xf8, 0x8f ;  /* 0x00000000008f781c */ /* 0x000fc40000703f70 */
[----:B------:R-:W-:Y:S02]  /*0820*/  SHF.R.U32.HI R10, RZ, 0x1, R8 ;  /* 0x00000001ff0a7819 */ /* 0x000fe40000011608 */
[----:B------:R-:W-:-:S04]  /*0830*/  SEL R3, RZ, 0x1, !P0 ;  /* 0x00000001ff037807 */ /* 0x000fc80004000000 */
[----:B------:R-:W-:-:S04]  /*0840*/  LOP3.LUT R3, R3, 0x1, R10, 0xf8, !PT ;  /* 0x0000000103037812 */ /* 0x000fc800078ef80a */
[----:B------:R-:W-:-:S05]  /*0850*/  LOP3.LUT R3, R3, R8, RZ, 0xc0, !PT ;  /* 0x0000000803037212 */ /* 0x000fca00078ec0ff */
[----:B------:R-:W-:-:S05]  /*0860*/  IMAD.IADD R3, R10, 0x1, R3 ;  /* 0x000000010a037824 */ /* 0x000fca00078e0203 */
[----:B------:R-:W-:Y:S01]  /*0870*/  LOP3.LUT R0, R3, R0, RZ, 0xfc, !PT ;  /* 0x0000000003007212 */ /* 0x000fe200078efcff */
[----:B------:R-:W-:Y:S06]  /*0880*/  BRA `(.L_x_11) ;  /* 0x0000000000107947 */ /* 0x000fec0003800000 */
.L_x_10:
[----:B------:R-:W-:-:S04]  /*0890*/  LOP3.LUT R0, R0, 0x80000000, RZ, 0xc0, !PT ;  /* 0x8000000000007812 */ /* 0x000fc800078ec0ff */
[----:B------:R-:W-:Y:S01]  /*08a0*/  LOP3.LUT R0, R0, 0x7f800000, RZ, 0xfc, !PT ;  /* 0x7f80000000007812 */ /* 0x000fe200078efcff */
[----:B------:R-:W-:Y:S06]  /*08b0*/  BRA `(.L_x_11) ;  /* 0x0000000000047947 */ /* 0x000fec0003800000 */
.L_x_9:
[----:B------:R-:W-:-:S07]  /*08c0*/  IMAD R0, R5, 0x800000, R0 ;  /* 0x0080000005007824 */ /* 0x000fce00078e0200 */
.L_x_11:
[----:B------:R-:W-:Y:S05]  /*08d0*/  BSYNC.RECONVERGENT B2 ;  /* 0x0000000000027941 */ /* 0x000fea0003800200 */
.L_x_8:
[----:B------:R-:W-:Y:S05]  /*08e0*/  BRA `(.L_x_12) ;  /* 0x0000000000207947 */ /* 0x000fea0003800000 */
.L_x_7:
[----:B------:R-:W-:-:S04]  /*08f0*/  LOP3.LUT R0, R9, 0x80000000, R8, 0x48, !PT ;  /* 0x8000000009007812 */ /* 0x000fc800078e4808 */
[----:B------:R-:W-:Y:S01]  /*0900*/  LOP3.LUT R0, R0, 0x7f800000, RZ, 0xfc, !PT ;  /* 0x7f80000000007812 */ /* 0x000fe200078efcff */
[----:B------:R-:W-:Y:S06]  /*0910*/  BRA `(.L_x_12) ;  /* 0x0000000000147947 */ /* 0x000fec0003800000 */
.L_x_6:
[----:B------:R-:W-:Y:S01]  /*0920*/  LOP3.LUT R0, R9, 0x80000000, R8, 0x48, !PT ;  /* 0x8000000009007812 */ /* 0x000fe200078e4808 */
[----:B------:R-:W-:Y:S06]  /*0930*/  BRA `(.L_x_12) ;  /* 0x00000000000c7947 */ /* 0x000fec0003800000 */
.L_x_5:
[----:B------:R-:W0:Y:S01]  /*0940*/  MUFU.RSQ R0, -QNAN ;  /* 0xffc0000000007908 */ /* 0x000e220000001400 */
[----:B------:R-:W-:Y:S05]  /*0950*/  BRA `(.L_x_12) ;  /* 0x0000000000047947 */ /* 0x000fea0003800000 */
.L_x_4:
[----:B------:R-:W-:-:S07]  /*0960*/  FADD.FTZ R0, R0, R3 ;  /* 0x0000000300007221 */ /* 0x000fce0000010000 */
.L_x_12:
[----:B------:R-:W-:Y:S05]  /*0970*/  BSYNC.RECONVERGENT B1 ;  /* 0x0000000000017941 */ /* 0x000fea0003800200 */
.L_x_2:
[----:B------:R-:W-:-:S04]  /*0980*/  IMAD.MOV.U32 R7, RZ, RZ, 0x0 ;  /* 0x00000000ff077424 */ /* 0x000fc800078e00ff */
[----:B0-----:R-:W-:Y:S05]  /*0990*/  RET.REL.NODEC R6 `(_Z25CountClusterExpectedForcePiS_PmPfm) ;  /* 0xfffffff406987950 */ /* 0x001fea0003c3ffff */
.L_x_13:
[----:B------:R-:W-:-:S00]  /*09a0*/  BRA `(.L_x_13) ;  /* 0xfffffffc00fc7947 */ /* 0x000fc0000383ffff */
[----:B------:R-:W-:-:S00]  /*09b0*/  NOP ;  /* 0x0000000000007918 */ /* 0x000fc00000000000 */
        /* <DEDUP_REMOVED lines=12> */
.L_x_22:


//--------------------- .text._Z13GeneratePairsPmPiS0_S0_S0_S0_S0_imii --------------------------
	.section	.text._Z13GeneratePairsPmPiS0_S0_S0_S0_S0_imii,"ax",@progbits
	.align	128
        .global         _Z13GeneratePairsPmPiS0_S0_S0_S0_S0_imii
        .type           _Z13GeneratePairsPmPiS0_S0_S0_S0_S0_imii,@function
        .size           _Z13GeneratePairsPmPiS0_S0_S0_S0_S0_imii,(.L_x_24 - _Z13GeneratePairsPmPiS0_S0_S0_S0_S0_imii)
        .other          _Z13GeneratePairsPmPiS0_S0_S0_S0_S0_imii,@"STO_CUDA_ENTRY STV_DEFAULT"
_Z13GeneratePairsPmPiS0_S0_S0_S0_S0_imii:
.text._Z13GeneratePairsPmPiS0_S0_S0_S0_S0_imii:
        /* <DEDUP_REMOVED lines=10> */
[----:B------:R-:W0:Y:S01]  /*00a0*/  LDCU UR4, c[0x0][0x3b8] ;  /* 0x00007700ff0477ac */ /* 0x000e220008000800 */
[----:B------:R-:W-:Y:S01]  /*00b0*/  IMAD.MOV.U32 R2, RZ, RZ, RZ ;  /* 0x000000ffff027224 */ /* 0x000fe200078e00ff */
[----:B------:R-:W1:Y:S01]  /*00c0*/  LDCU.64 UR6, c[0x0][0x358] ;  /* 0x00006b00ff0677ac */ /* 0x000e620008000a00 */
[----:B0-----:R-:W-:-:S09]  /*00d0*/  UISETP.GE.AND UP0, UPT, UR4, 0x1, UPT ;  /* 0x000000010400788c */ /* 0x001fd2000bf06270 */
[----:B-1----:R-:W-:Y:S05]  /*00e0*/  BRA.U !UP0, `(.L_x_14) ;  /* 0x0000000108c47547 */ /* 0x002fea000b800000 */
[----:B------:R-:W0:Y:S01]  /*00f0*/  LDC.64 R8, c[0x0][0x380] ;  /* 0x0000e000ff087b82 */ /* 0x000e220000000a00 */
[----:B------:R-:W-:Y:S01]  /*0100*/  UIADD3 UR4, UPT, UPT, UR4, -0x1, URZ ;  /* 0xffffffff04047890 */ /* 0x000fe2000fffe0ff */
[----:B------:R-:W-:Y:S01]  /*0110*/  BSSY.RECONVERGENT B0, `(.L_x_14) ;  /* 0x000002e000007945 */ /* 0x000fe20003800200 */
[----:B------:R-:W-:-:S04]  /*0120*/  IMAD.MOV.U32 R4, RZ, RZ, RZ ;  /* 0x000000ffff047224 */ /* 0x000fc800078e00ff */
[----:B------:R-:W-:-:S07]  /*0130*/  IMAD.U32 R5, RZ, RZ, UR4 ;  /* 0x00000004ff057e24 */ /* 0x000fce000f8e00ff */
.L_x_18:
[----:B------:R-:W-:Y:S01]  /*0140*/  MOV R11, R4 ;  /* 0x00000004000b7202 */ /* 0x000fe20000000f00 */
[----:B------:R-:W-:-:S04]  /*0150*/  IMAD.MOV.U32 R10, RZ, RZ, R5 ;  /* 0x000000ffff0a7224 */ /* 0x000fc800078e0005 */
[----:B------:R-:W-:-:S05]  /*0160*/  IMAD.IADD R2, R10, 0x1, R11 ;  /* 0x000000010a027824 */ /* 0x000fca00078e020b */
[----:B------:R-:W-:-:S05]  /*0170*/  SHF.R.U32.HI R2, RZ, 0x1, R2 ;  /* 0x00000001ff027819 */ /* 0x000fca0000011602 */
[----:B0-----:R-:W-:-:S05]  /*0180*/  IMAD.WIDE.U32 R6, R2, 0x8, R8 ;  /* 0x0000000802067825 */ /* 0x001fca00078e0008 */
[----:B------:R-:W2:Y:S02]  /*0190*/  LDG.E.64 R4, desc[UR6][R6.64] ;  /* 0x0000000606047981 */ /* 0x000ea4000c1e1b00 */
[----:B--2---:R-:W-:-:S04]  /*01a0*/  ISETP.NE.U32.AND P0, PT, R4, R3, PT ;  /* 0x000000030400720c */ /* 0x004fc80003f05070 */
[----:B------:R-:W-:-:S13]  /*01b0*/  ISETP.NE.AND.EX P0, PT, R5, R0, PT, P0 ;  /* 0x000000000500720c */ /* 0x000fda0003f05300 */
[----:B------:R-:W-:Y:S05]  /*01c0*/  @!P0 BRA `(.L_x_15) ;  /* 0x0000000000508947 */ /* 0x000fea0003800000 */
[----:B------:R-:W-:Y:S01]  /*01d0*/  ISETP.GE.U32.AND P0, PT, R4, R3, PT ;  /* 0x000000030400720c */ /* 0x000fe20003f06070 */
[----:B------:R-:W-:Y:S03]  /*01e0*/  BSSY.RELIABLE B1, `(.L_x_16) ;  /* 0x0000009000017945 */ /* 0x000fe60003800100 */
[----:B------:R-:W-:-:S13]  /*01f0*/  ISETP.GE.U32.AND.EX P0, PT, R5, R0, PT, P0 ;  /* 0x000000000500720c */ /* 0x000fda0003f06100 */
[----:B------:R-:W-:Y:S05]  /*0200*/  @P0 BRA `(.L_x_17) ;  /* 0x0000000000180947 */ /* 0x000fea0003800000 */
[----:B------:R-:W2:Y:S01]  /*0210*/  LDG.E.64 R6, desc[UR6][R6.64+0x8] ;  /* 0x0000080606067981 */ /* 0x000ea2000c1e1b00 */
[----:B------:R-:W-:Y:S02]  /*0220*/  ISETP.NE.AND P0, PT, R2, UR4, PT ;  /* 0x0000000402007c0c */ /* 0x000fe4000bf05270 */
[----:B--2---:R-:W-:-:S04]  /*0230*/  ISETP.LE.U32.AND P1, PT, R6, R3, PT ;  /* 0x000000030600720c */ /* 0x004fc80003f23070 */
[----:B------:R-:W-:-:S13]  /*0240*/  ISETP.LE.U32.AND.EX P0, PT, R7, R0, P0, P1 ;  /* 0x000000000700720c */ /* 0x000fda0000703110 */
[----:B------:R-:W-:Y:S05]  /*0250*/  @!P0 BREAK.RELIABLE B1 ;  /* 0x0000000000018942 */ /* 0x000fea0003800100 */
[----:B------:R-:W-:Y:S05]  /*0260*/  @!P0 BRA `(.L_x_15) ;  /* 0x0000000000288947 */ /* 0x000fea0003800000 */
.L_x_17:
[----:B------:R-:W-:Y:S05]  /*0270*/  BSYNC.RELIABLE B1 ;  /* 0x0000000000017941 */ /* 0x000fea0003800100 */
.L_x_16:
[----:B------:R-:W-:-:S04]  /*0280*/  ISETP.GE.U32.AND P0, PT, R4, R3, PT ;  /* 0x000000030400720c */ /* 0x000fc80003f06070 */
[----:B------:R-:W-:-:S13]  /*0290*/  ISETP.GE.U32.AND.EX P0, PT, R5, R0, PT, P0 ;  /* 0x000000000500720c */ /* 0x000fda0003f06100 */
[C---:B------:R-:W-:Y:S01]  /*02a0*/  @!P0 VIADD R11, R2.reuse, 0x1 ;  /* 0x00000001020b8836 */ /* 0x040fe20000000000 */
[----:B------:R-:W-:-:S03]  /*02b0*/  @P0 IADD3 R10, PT, PT, R2, -0x1, RZ ;  /* 0xffffffff020a0810 */ /* 0x000fc60007ffe0ff */
[----:B------:R-:W-:Y:S01]  /*02c0*/  IMAD.MOV.U32 R4, RZ, RZ, R11 ;  /* 0x000000ffff047224 */ /* 0x000fe200078e000b */
[----:B------:R-:W-:Y:S01]  /*02d0*/  ISETP.GT.AND P0, PT, R11, R10, PT ;  /* 0x0000000a0b00720c */ /* 0x000fe20003f04270 */
[----:B------:R-:W-:-:S12]  /*02e0*/  IMAD.MOV.U32 R5, RZ, RZ, R10 ;  /* 0x000000ffff057224 */ /* 0x000fd800078e000a */
[----:B------:R-:W-:Y:S05]  /*02f0*/  @!P0 BRA `(.L_x_18) ;  /* 0xfffffffc00908947 */ /* 0x000fea000383ffff */
[----:B------:R-:W-:Y:S05]  /*0300*/  BRA `(.L_x_19) ;  /* 0x0000000000387947 */ /* 0x000fea0003800000 */
.L_x_15:
[----:B------:R-:W0:Y:S01]  /*0310*/  LDC R7, c[0x0][0x3b8] ;  /* 0x0000ee00ff077b82 */ /* 0x000e220000000800 */
[----:B------:R-:W-:-:S07]  /*0320*/  MOV R11, R2 ;  /* 0x00000002000b7202 */ /* 0x000fce0000000f00 */
[----:B------:R-:W1:Y:S01]  /*0330*/  LDC.64 R8, c[0x0][0x380] ;  /* 0x0000e000ff087b82 */ /* 0x000e620000000a00 */
[----:B0-----:R-:W-:-:S07]  /*0340*/  VIADDMNMX R2, R7, 0xfffffffe, R2, !PT ;  /* 0xfffffffe07027846 */ /* 0x001fce0007800102 */
.L_x_20:
[----:B------:R-:W-:Y:S01]  /*0350*/  ISETP.NE.AND P0, PT, R11, R2, PT ;  /* 0x000000020b00720c */ /* 0x000fe20003f05270 */
[----:B------:R-:W-:-:S12]  /*0360*/  IMAD.MOV.U32 R10, RZ, RZ, R11 ;  /* 0x000000ffff0a7224 */ /* 0x000fd800078e000b */
[----:B------:R-:W-:Y:S05]  /*0370*/  @!P0 BRA `(.L_x_19) ;  /* 0x00000000001c8947 */ /* 0x000fea0003800000 */
[----:B-1----:R-:W-:-:S06]  /*0380*/  IMAD.WIDE.U32 R6, R11, 0x8, R8 ;  /* 0x000000080b067825 */ /* 0x002fcc00078e0008 */
[----:B------:R-:W2:Y:S01]  /*0390*/  LDG.E.64 R6, desc[UR6][R6.64+0x8] ;  /* 0x0000080606067981 */ /* 0x000ea2000c1e1b00 */
[----:B------:R-:W-:Y:S01]  /*03a0*/  VIADD R11, R11, 0x1 ;  /* 0x000000010b0b7836 */ /* 0x000fe20000000000 */
[----:B--2---:R-:W-:-:S04]  /*03b0*/  ISETP.NE.U32.AND P0, PT, R4, R6, PT ;  /* 0x000000060400720c */ /* 0x004fc80003f05070 */
[----:B------:R-:W-:-:S13]  /*03c0*/  ISETP.NE.AND.EX P0, PT, R5, R7, PT, P0 ;  /* 0x000000070500720c */ /* 0x000fda0003f05300 */
[----:B------:R-:W-:Y:S05]  /*03d0*/  @!P0 BRA `(.L_x_20) ;  /* 0xfffffffc00dc8947 */ /* 0x000fea000383ffff */
[----:B------:R-:W-:-:S07]  /*03e0*/  MOV R2, R10 ;  /* 0x0000000a00027202 */ /* 0x000fce0000000f00 */
.L_x_19:
[----:B------:R-:W-:Y:S05]  /*03f0*/  BSYNC.RECONVERGENT B0 ;  /* 0x0000000000007941 */ /* 0x000fea0003800200 */
.L_x_14:
[----:B------:R-:W0:Y:S01]  /*0400*/  LDC.64 R4, c[0x0][0x380] ;  /* 0x0000e000ff047b82 */ /* 0x000e220000000a00 */
[----:B------:R-:W2:Y:S07]  /*0410*/  LDCU.64 UR8, c[0x0][0x3c8] ;  /* 0x00007900ff0877ac */ /* 0x000eae0008000a00 */
[----:B-1----:R-:W1:Y:S08]  /*0420*/  LDC.64 R8, c[0x0][0x390] ;  /* 0x0000e400ff087b82 */ /* 0x002e700000000a00 */
[----:B------:R-:W3:Y:S01]  /*0430*/  LDC.64 R6, c[0x0][0x398] ;  /* 0x0000e600ff067b82 */ /* 0x000ee20000000a00 */
[----:B0-----:R-:W-:-:S07]  /*0440*/  IMAD.WIDE R4, R2, 0x8, R4 ;  /* 0x0000000802047825 */ /* 0x001fce00078e0204 */
[----:B------:R-:W0:Y:S01]  /*0450*/  LDC.64 R12, c[0x0][0x388] ;  /* 0x0000e200ff0c7b82 */ /* 0x000e220000000a00 */
[----:B------:R-:W4:Y:S01]  /*0460*/  LDG.E R4, desc[UR6][R4.64] ;  /* 0x0000000604047981 */ /* 0x000f22000c1e1900 */
[----:B-1----:R-:W-:-:S06]  /*0470*/  IMAD.WIDE R8, R2, 0x4, R8 ;  /* 0x0000000402087825 */ /* 0x002fcc00078e0208 */
[----:B------:R-:W1:Y:S01]  /*0480*/  LDC.64 R14, c[0x0][0x3a0] ;  /* 0x0000e800ff0e7b82 */ /* 0x000e620000000a00 */
[----:B------:R-:W2:Y:S01]  /*0490*/  LDG.E R8, desc[UR6][R8.64] ;  /* 0x0000000608087981 */ /* 0x000ea2000c1e1900 */
[----:B----4-:R-:W-:-:S04]  /*04a0*/  IMAD.IADD R10, R3, 0x1, -R4 ;  /* 0x00000001030a7824 */ /* 0x010fc800078e0a04 */
[----:B------:R-:W-:-:S04]  /*04b0*/  IMAD.SHL.U32 R11, R10, 0x2, RZ ;  /* 0x000000020a0b7824 */ /* 0x000fc800078e00ff */
[----:B---3--:R-:W-:-:S05]  /*04c0*/  IMAD.WIDE R6, R11, 0x4, R6 ;  /* 0x000000040b067825 */ /* 0x008fca00078e0206 */
[----:B------:R-:W2:Y:S04]  /*04d0*/  LDG.E R11, desc[UR6][R6.64+0x4] ;  /* 0x00000406060b7981 */ /* 0x000ea8000c1e1900 */
[----:B------:R-:W3:Y:S01]  /*04e0*/  LDG.E R10, desc[UR6][R6.64] ;  /* 0x00000006060a7981 */ /* 0x000ee2000c1e1900 */
[C---:B--2---:R-:W-:Y:S02]  /*04f0*/  IADD3 R11, PT, PT, R8.reuse, -UR9, R11 ;  /* 0x80000009080b7c10 */ /* 0x044fe4000fffe00b */
[----:B---3--:R-:W-:-:S03]  /*0500*/  IADD3 R5, PT, PT, R8, -UR9, R10 ;  /* 0x8000000908057c10 */ /* 0x008fc6000fffe00a */
[----:B0-----:R-:W-:-:S04]  /*0510*/  IMAD.WIDE R10, R11, 0x4, R12 ;  /* 0x000000040b0a7825 */ /* 0x001fc800078e020c */
[----:B------:R-:W-:Y:S02]  /*0520*/  IMAD.WIDE R4, R5, 0x4, R12 ;  /* 0x0000000405047825 */ /* 0x000fe400078e020c */
[----:B------:R-:W2:Y:S04]  /*0530*/  LDG.E R11, desc[UR6][R10.64] ;  /* 0x000000060a0b7981 */ /* 0x000ea8000c1e1900 */
[----:B------:R-:W3:Y:S01]  /*0540*/  LDG.E R17, desc[UR6][R4.64] ;  /* 0x0000000604117981 */ /* 0x000ee2000c1e1900 */
[----:B------:R-:W-:Y:S01]  /*0550*/  IADD3 R21, PT, PT, R2, UR8, RZ ;  /* 0x0000000802157c10 */ /* 0x000fe2000fffe0ff */
[----:B------:R-:W0:Y:S04]  /*0560*/  LDCU.64 UR8, c[0x0][0x3a8] ;  /* 0x00007500ff0877ac */ /* 0x000e280008000a00 */
[----:B-1----:R-:W-:-:S06]  /*0570*/  IMAD.WIDE R12, R21, 0x4, R14 ;  /* 0x00000004150c7825 */ /* 0x002fcc00078e020e */
[----:B------:R-:W4:Y:S01]  /*0580*/  LDG.E R12, desc[UR6][R12.64] ;  /* 0x000000060c0c7981 */ /* 0x000f22000c1e1900 */
[----:B--2---:R-:W-:-:S04]  /*0590*/  IMAD.WIDE R8, R11, 0x4, R14 ;  /* 0x000000040b087825 */ /* 0x004fc800078e020e */
[----:B---3--:R-:W-:Y:S02]  /*05a0*/  IMAD.WIDE R6, R17, 0x4, R14 ;  /* 0x0000000411067825 */ /* 0x008fe400078e020e */
[----:B------:R-:W4:Y:S01]  /*05b0*/  LDG.E R9, desc[UR6][R8.64] ;  /* 0x0000000608097981 */ /* 0x000f22000c1e1900 */
[----:B------:R-:W1:Y:S03]  /*05c0*/  LDC.64 R14, c[0x0][0x3b0] ;  /* 0x0000ec00ff0e7b82 */ /* 0x000e660000000a00 */
[----:B------:R-:W4:Y:S01]  /*05d0*/  LDG.E R6, desc[UR6][R6.64] ;  /* 0x0000000606067981 */ /* 0x000f22000c1e1900 */
[C---:B0-----:R-:W-:Y:S01]  /*05e0*/  LEA R4, P0, R3.reuse, UR8, 0x2 ;  /* 0x0000000803047c11 */ /* 0x041fe2000f8010ff */
[----:B------:R-:W-:-:S03]  /*05f0*/  IMAD R19, R3, 0x3, RZ ;  /* 0x0000000303137824 */ /* 0x000fc600078e02ff */
[----:B------:R-:W-:Y:S02]  /*0600*/  LEA.HI.X R5, R3, UR9, R0, 0x2, P0 ;  /* 0x0000000903057c11 */ /* 0x000fe400080f1400 */
[----:B----4-:R-:W-:-:S05]  /*0610*/  IADD3 R2, PT, PT, R12, R6, R9 ;  /* 0x000000060c027210 */ /* 0x010fca0007ffe009 */
[----:B------:R-:W-:Y:S02]  /*0620*/  VIADD R23, R2, 0xfffffffc ;  /* 0xfffffffc02177836 */ /* 0x000fe40000000000 */
[----:B-1----:R-:W-:-:S03]  /*0630*/  IMAD.WIDE R2, R19, 0x4, R14 ;  /* 0x0000000413027825 */ /* 0x002fc600078e020e */
[----:B------:R-:W-:Y:S04]  /*0640*/  STG.E desc[UR6][R4.64], R23 ;  /* 0x0000001704007986 */ /* 0x000fe8000c101906 */
[----:B------:R-:W-:Y:S04]  /*0650*/  STG.E desc[UR6][R2.64], R21 ;  /* 0x0000001502007986 */ /* 0x000fe8000c101906 */
[----:B------:R-:W-:Y:S04]  /*0660*/  STG.E desc[UR6][R2.64+0x4], R17 ;  /* 0x0000041102007986 */ /* 0x000fe8000c101906 */
[----:B------:R-:W-:Y:S01]  /*0670*/  STG.E desc[UR6][R2.64+0x8], R11 ;  /* 0x0000080b02007986 */ /* 0x000fe2000c101906 */
[----:B------:R-:W-:Y:S05]  /*0680*/  EXIT ;  /* 0x000000000000794d */ /* 0x000fea0003800000 */
.L_x_21:
        /* <DEDUP_REMOVED lines=15> */
.L_x_24:


//--------------------- .nv.shared.reserved.0     --------------------------
	.section	.nv.shared.reserved.0,"aw",@nobits
	.weak		__nv_reservedSMEM_offset_0_alias
	.size		__nv_reservedSMEM_offset_0_alias, 0, 64
	.other		__nv_reservedSMEM_offset_0_alias,@"STO_CUDA_RESERVED_SHARED STV_DEFAULT"
__nv_reservedSMEM_offset_0_alias:
	.zero		0
	.zero		64


//--------------------- .nv.constant0._Z25CountClusterExpectedForcePiS_PmPfm --------------------------
	.section	.nv.constant0._Z25CountClusterExpectedForcePiS_PmPfm,"a",@progbits
	.sectionflags	@""
	.align	4
.nv.constant0._Z25CountClusterExpectedForcePiS_PmPfm:
	.zero		936


//--------------------- .nv.constant0._Z13GeneratePairsPmPiS0_S0_S0_S0_S0_imii --------------------------
	.section	.nv.constant0._Z13GeneratePairsPmPiS0_S0_S0_S0_S0_imii,"a",@progbits
	.sectionflags	@""
	.align	4
.nv.constant0._Z13GeneratePairsPmPiS0_S0_S0_S0_S0_imii:
	.zero		976


//--------------------- SYMBOLS --------------------------

	.type		.nv.reservedSmem.offset0,@object
	.size		.nv.reservedSmem.offset0,0x4
